//
// Generated by NVIDIA NVVM Compiler
//
// Compiler Build ID: CL-36424714
// Cuda compilation tools, release 13.0, V13.0.88
// Based on NVVM 20.0.0
//

.version 9.0
.target sm_100
.address_size 64

	// .globl	_Z10kernel_soriPf

.visible .entry _Z10kernel_soriPf(
	.param .u32 _Z10kernel_soriPf_param_0,
	.param .u64 .ptr .align 1 _Z10kernel_soriPf_param_1
)
{
	.reg .pred 	%p<8>;
	.reg .b32 	%r<46>;
	.reg .b32 	%f<9>;
	.reg .b64 	%rd<10>;

	ld.param.u32 	%r17, [_Z10kernel_soriPf_param_0];
	ld.param.u64 	%rd3, [_Z10kernel_soriPf_param_1];
	cvta.to.global.u64 	%rd1, %rd3;
	mov.u32 	%r19, %nctaid.x;
	div.u32 	%r20, %r17, %r19;
	mov.u32 	%r21, %ntid.x;
	div.u32 	%r22, %r20, %r21;
	mov.u32 	%r23, %ctaid.x;
	mul.lo.s32 	%r24, %r20, %r23;
	mov.u32 	%r25, %tid.x;
	mad.lo.s32 	%r26, %r22, %r25, %r24;
	mov.u32 	%r27, %nctaid.y;
	div.u32 	%r28, %r17, %r27;
	mov.u32 	%r29, %ntid.y;
	div.u32 	%r30, %r28, %r29;
	mov.u32 	%r31, %ctaid.y;
	mul.lo.s32 	%r32, %r28, %r31;
	mov.u32 	%r33, %tid.y;
	mad.lo.s32 	%r34, %r30, %r33, %r32;
	max.u32 	%r1, %r26, 1;
	add.s32 	%r35, %r26, %r22;
	setp.eq.s32 	%p1, %r35, %r17;
	selp.s32 	%r36, -1, 0, %p1;
	add.s32 	%r2, %r35, %r36;
	max.u32 	%r3, %r34, 1;
	add.s32 	%r37, %r34, %r30;
	setp.eq.s32 	%p2, %r37, %r17;
	selp.s32 	%r38, -1, 0, %p2;
	add.s32 	%r4, %r37, %r38;
	mul.wide.s32 	%rd4, %r17, 4;
	add.s64 	%rd2, %rd1, %rd4;
	mov.b32 	%r41, 0;
$L__BB0_1:
	setp.ge.s32 	%p3, %r1, %r2;
	@%p3 bra 	$L__BB0_7;
	mov.u32 	%r42, %r1;
$L__BB0_3:
	setp.ge.s32 	%p4, %r3, %r4;
	@%p4 bra 	$L__BB0_6;
	mad.lo.s32 	%r39, %r17, %r42, %r17;
	add.s32 	%r40, %r42, -1;
	mad.lo.s32 	%r44, %r40, %r17, %r3;
	add.s32 	%r43, %r3, %r39;
	mov.u32 	%r45, %r3;
$L__BB0_5:
	mul.wide.s32 	%rd5, %r43, 4;
	add.s64 	%rd6, %rd1, %rd5;
	ld.global.f32 	%f1, [%rd6];
	mul.wide.s32 	%rd7, %r44, 4;
	add.s64 	%rd8, %rd1, %rd7;
	ld.global.f32 	%f2, [%rd8];
	add.f32 	%f3, %f1, %f2;
	add.s64 	%rd9, %rd2, %rd7;
	ld.global.f32 	%f4, [%rd9+4];
	add.f32 	%f5, %f3, %f4;
	ld.global.f32 	%f6, [%rd9+-4];
	add.f32 	%f7, %f5, %f6;
	mul.f32 	%f8, %f7, 0f3E800000;
	st.global.f32 	[%rd9], %f8;
	add.s32 	%r45, %r45, 1;
	add.s32 	%r44, %r44, 1;
	add.s32 	%r43, %r43, 1;
	setp.lt.s32 	%p5, %r45, %r4;
	@%p5 bra 	$L__BB0_5;
$L__BB0_6:
	add.s32 	%r42, %r42, 1;
	setp.lt.s32 	%p6, %r42, %r2;
	@%p6 bra 	$L__BB0_3;
$L__BB0_7:
	add.s32 	%r41, %r41, 1;
	setp.ne.s32 	%p7, %r41, 2000;
	@%p7 bra 	$L__BB0_1;
	ret;

}


// ===== COMPILED SASS (sm_100) =====

	.target	sm_100

	.elftype	@"ET_EXEC"


//--------------------- .note.nv.tkinfo           --------------------------
	.section	.note.nv.tkinfo,"",@"SHT_NOTE"
	.sectionflags	@"SHF_NOTE_NV_TKINFO"
	.tkinfo
        /*0018*/ 	.word	0x00000002
        /*0030*/ 	.string	""
        /*0030*/ 	.string	"ptxas"
        /*0030*/ 	.string	"Cuda compilation tools, release 13.0, V13.0.88"
        /*0030*/ 	.string	"Build cuda_13.0.r13.0/compiler.36424714_0"
        /*0030*/ 	.string	"-arch sm_100 -m 64 "



//--------------------- .note.nv.cuinfo           --------------------------
	.section	.note.nv.cuinfo,"",@"SHT_NOTE"
	.sectionflags	@"SHF_NOTE_NV_CUINFO"
        /*0018*/ 	.short	0x0002
        /*001a*/ 	.short	0x0064
        /*001c*/ 	.short	0x0082
	.zero		2


//--------------------- .nv.info                  --------------------------
	.section	.nv.info,"",@"SHT_CUDA_INFO"
	.align	4


	//----- nvinfo : EIATTR_REGCOUNT
	.align		4
        /*0000*/ 	.byte	0x04, 0x2f
        /*0002*/ 	.short	(.L_1 - .L_0)
	.align		4
.L_0:
        /*0004*/ 	.word	index@(_Z10kernel_soriPf)
        /*0008*/ 	.word	0x0000001c


	//----- nvinfo : EIATTR_FRAME_SIZE
	.align		4
.L_1:
        /*000c*/ 	.byte	0x04, 0x11
        /*000e*/ 	.short	(.L_3 - .L_2)
	.align		4
.L_2:
        /*0010*/ 	.word	index@(_Z10kernel_soriPf)
        /*0014*/ 	.word	0x00000000


	//----- nvinfo : EIATTR_MIN_STACK_SIZE
	.align		4
.L_3:
        /*0018*/ 	.byte	0x04, 0x12
        /*001a*/ 	.short	(.L_5 - .L_4)
	.align		4
.L_4:
        /*001c*/ 	.word	index@(_Z10kernel_soriPf)
        /*0020*/ 	.word	0x00000000
.L_5:


//--------------------- .nv.compat                --------------------------
	.section	.nv.compat,"",@"SHT_CUDA_COMPAT_INFO"
	.align	4
        /*0000*/ 	.byte	0x02, 0x09, 0x00, 0x00, 0x02, 0x02, 0x01, 0x00, 0x02, 0x05, 0x05, 0x00, 0x03, 0x07, 0x01, 0x01
        /*0010*/ 	.byte	0x02, 0x03, 0x00, 0x00, 0x02, 0x06, 0x01, 0x00, 0x04, 0x0b, 0x08, 0x00, 0x09, 0x00, 0x00, 0x00
        /*0020*/ 	.byte	0x00, 0x00, 0x00, 0x00


//--------------------- .nv.info._Z10kernel_soriPf --------------------------
	.section	.nv.info._Z10kernel_soriPf,"",@"SHT_CUDA_INFO"
	.sectionflags	@""
	.align	4


	//----- nvinfo : EIATTR_CUDA_API_VERSION
	.align		4
        /*0000*/ 	.byte	0x04, 0x37
        /*0002*/ 	.short	(.L_7 - .L_6)
.L_6:
        /*0004*/ 	.word	0x00000082


	//----- nvinfo : EIATTR_KPARAM_INFO
	.align		4
.L_7:
        /*0008*/ 	.byte	0x04, 0x17
        /*000a*/ 	.short	(.L_9 - .L_8)
.L_8:
        /*000c*/ 	.word	0x00000000
        /*0010*/ 	.short	0x0001
        /*0012*/ 	.short	0x0008
        /*0014*/ 	.byte	0x00, 0xf5, 0x21, 0x00


	//----- nvinfo : EIATTR_KPARAM_INFO
	.align		4
.L_9:
        /*0018*/ 	.byte	0x04, 0x17
        /*001a*/ 	.short	(.L_11 - .L_10)
.L_10:
        /*001c*/ 	.word	0x00000000
        /*0020*/ 	.short	0x0000
        /*0022*/ 	.short	0x0000
        /*0024*/ 	.byte	0x00, 0xf0, 0x11, 0x00


	//----- nvinfo : EIATTR_SPARSE_MMA_MASK
	.align		4
.L_11:
        /*0028*/ 	.byte	0x03, 0x50
        /*002a*/ 	.short	0x0000


	//----- nvinfo : EIATTR_MAXREG_COUNT
	.align		4
        /*002c*/ 	.byte	0x03, 0x1b
        /*002e*/ 	.short	0x00ff


	//----- nvinfo : EIATTR_MERCURY_ISA_VERSION
	.align		4
        /*0030*/ 	.byte	0x03, 0x5f
        /*0032*/ 	.short	0x0101


	//----- nvinfo : EIATTR_VRC_CTA_INIT_COUNT
	.align		4
        /*0034*/ 	.byte	0x02, 0x4a
	.zero		1
	.zero		1


	//----- nvinfo : EIATTR_EXIT_INSTR_OFFSETS
	.align		4
        /*0038*/ 	.byte	0x04, 0x1c
        /*003a*/ 	.short	(.L_13 - .L_12)


	//   ....[0]....
.L_12:
        /*003c*/ 	.word	0x000008b0


	//----- nvinfo : EIATTR_CRS_STACK_SIZE
	.align		4
.L_13:
        /*0040*/ 	.byte	0x04, 0x1e
        /*0042*/ 	.short	(.L_15 - .L_14)
.L_14:
        /*0044*/ 	.word	0x00000000


	//----- nvinfo : EIATTR_CBANK_PARAM_SIZE
	.align		4
.L_15:
        /*0048*/ 	.byte	0x03, 0x19
        /*004a*/ 	.short	0x0010


	//----- nvinfo : EIATTR_PARAM_CBANK
	.align		4
        /*004c*/ 	.byte	0x04, 0x0a
        /*004e*/ 	.short	(.L_17 - .L_16)
	.align		4
.L_16:
        /*0050*/ 	.word	index@(.nv.constant0._Z10kernel_soriPf)
        /*0054*/ 	.short	0x0380
        /*0056*/ 	.short	0x0010


	//----- nvinfo : EIATTR_SW_WAR
	.align		4
.L_17:
        /*0058*/ 	.byte	0x04, 0x36
        /*005a*/ 	.short	(.L_19 - .L_18)
.L_18:
        /*005c*/ 	.word	0x00000008
.L_19:


//--------------------- .nv.callgraph             --------------------------
	.section	.nv.callgraph,"",@"SHT_CUDA_CALLGRAPH"
	.align	4
	.sectionentsize	8
	.align		4
        /*0000*/ 	.word	0x00000000
	.align		4
        /*0004*/ 	.word	0xffffffff
	.align		4
        /*0008*/ 	.word	0x00000000
	.align		4
        /*000c*/ 	.word	0xfffffffe
	.align		4
        /*0010*/ 	.word	0x00000000
	.align		4
        /*0014*/ 	.word	0xfffffffd
	.align		4
        /*0018*/ 	.word	0x00000000
	.align		4
        /*001c*/ 	.word	0xfffffffc


//--------------------- .text._Z10kernel_soriPf   --------------------------
	.section	.text._Z10kernel_soriPf,"ax",@progbits
	.align	128
        .global         _Z10kernel_soriPf
        .type           _Z10kernel_soriPf,@function
        .size           _Z10kernel_soriPf,(.L_x_8 - _Z10kernel_soriPf)
        .other          _Z10kernel_soriPf,@"STO_CUDA_ENTRY STV_DEFAULT"
_Z10kernel_soriPf:
.text._Z10kernel_soriPf:
[----:B------:R-:W-:Y:S01]  /*0000*/  LDC R1, c[0x0][0x37c] ;  /* 0x0000df00ff017b82 */ /* 0x000fe20000000800 */
[----:B------:R-:W0:Y:S07]  /*0010*/  LDCU UR4, c[0x0][0x370] ;  /* 0x00006e00ff0477ac */ /* 0x000e2e0008000800 */
[----:B------:R-:W1:Y:S01]  /*0020*/  LDC R0, c[0x0][0x380] ;  /* 0x0000e000ff007b82 */ /* 0x000e620000000800 */
[----:B------:R-:W2:Y:S01]  /*0030*/  S2R R11, SR_TID.X ;  /* 0x00000000000b7919 */ /* 0x000ea20000002100 */
[----:B------:R-:W3:Y:S01]  /*0040*/  LDCU UR5, c[0x0][0x360] ;  /* 0x00006c00ff0577ac */ /* 0x000ee20008000800 */
[----:B------:R-:W4:Y:S01]  /*0050*/  LDCU UR6, c[0x0][0x374] ;  /* 0x00006e80ff0677ac */ /* 0x000f220008000800 */
[----:B------:R-:W5:Y:S01]  /*0060*/  LDCU UR7, c[0x0][0x364] ;  /* 0x00006c80ff0777ac */ /* 0x000f620008000800 */
[----:B0-----:R-:W0:Y:S01]  /*0070*/  I2F.U32.RP R6, UR4 ;  /* 0x0000000400067d06 */ /* 0x001e220008209000 */
[----:B------:R-:W-:-:S07]  /*0080*/  ISETP.NE.U32.AND P2, PT, RZ, UR4, PT ;  /* 0x00000004ff007c0c */ /* 0x000fce000bf45070 */
[----:B----4-:R-:W4:Y:S01]  /*0090*/  I2F.U32.RP R7, UR6 ;  /* 0x0000000600077d06 */ /* 0x010f220008209000 */
[----:B------:R-:W-:-:S07]  /*00a0*/  ISETP.NE.U32.AND P5, PT, RZ, UR6, PT ;  /* 0x00000006ff007c0c */ /* 0x000fce000bfa5070 */
[----:B0-----:R-:W0:Y:S08]  /*00b0*/  MUFU.RCP R6, R6 ;  /* 0x0000000600067308 */ /* 0x001e300000001000 */
[----:B----4-:R-:W4:Y:S08]  /*00c0*/  MUFU.RCP R7, R7 ;  /* 0x0000000700077308 */ /* 0x010f300000001000 */
[----:B---3--:R-:W-:Y:S01]  /*00d0*/  I2F.U32.RP R4, UR5 ;  /* 0x0000000500047d06 */ /* 0x008fe20008209000 */
[----:B0-----:R-:W-:-:S07]  /*00e0*/  IADD3 R2, PT, PT, R6, 0xffffffe, RZ ;  /* 0x0ffffffe06027810 */ /* 0x001fce0007ffe0ff */
[----:B------:R0:W3:Y:S01]  /*00f0*/  F2I.FTZ.U32.TRUNC.NTZ R3, R2 ;  /* 0x0000000200037305 */ /* 0x0000e2000021f000 */
[----:B----4-:R-:W-:-:S07]  /*0100*/  VIADD R5, R7, 0xffffffe ;  /* 0x0ffffffe07057836 */ /* 0x010fce0000000000 */
[----:B------:R-:W4:Y:S01]  /*0110*/  F2I.FTZ.U32.TRUNC.NTZ R5, R5 ;  /* 0x0000000500057305 */ /* 0x000f22000021f000 */
[----:B0-----:R-:W-:Y:S01]  /*0120*/  HFMA2 R2, -RZ, RZ, 0, 0 ;  /* 0x00000000ff027431 */ /* 0x001fe200000001ff */
[----:B---3--:R-:W-:-:S06]  /*0130*/  IADD3 R7, PT, PT, RZ, -R3, RZ ;  /* 0x80000003ff077210 */ /* 0x008fcc0007ffe0ff */
[----:B-----5:R-:W0:Y:S01]  /*0140*/  I2F.U32.RP R8, UR7 ;  /* 0x0000000700087d06 */ /* 0x020e220008209000 */
[----:B------:R-:W-:Y:S02]  /*0150*/  IMAD R7, R7, UR4, RZ ;  /* 0x0000000407077c24 */ /* 0x000fe4000f8e02ff */
[----:B----4-:R-:W-:-:S05]  /*0160*/  IMAD.MOV R9, RZ, RZ, -R5 ;  /* 0x000000ffff097224 */ /* 0x010fca00078e0a05 */
[----:B------:R3:W4:Y:S01]  /*0170*/  MUFU.RCP R6, R4 ;  /* 0x0000000400067308 */ /* 0x0007220000001000 */
[----:B------:R-:W-:-:S04]  /*0180*/  IMAD.HI.U32 R3, R3, R7, R2 ;  /* 0x0000000703037227 */ /* 0x000fc800078e0002 */
[----:B------:R-:W-:Y:S02]  /*0190*/  IMAD R9, R9, UR6, RZ ;  /* 0x0000000609097c24 */ /* 0x000fe4000f8e02ff */
[----:B-1----:R-:W-:Y:S01]  /*01a0*/  IMAD.HI.U32 R3, R3, R0, RZ ;  /* 0x0000000003037227 */ /* 0x002fe200078e00ff */
[----:B0-----:R-:W0:Y:S03]  /*01b0*/  MUFU.RCP R8, R8 ;  /* 0x0000000800087308 */ /* 0x001e260000001000 */
[----:B---3--:R-:W-:Y:S01]  /*01c0*/  IMAD.MOV.U32 R4, RZ, RZ, RZ ;  /* 0x000000ffff047224 */ /* 0x008fe200078e00ff */
[----:B------:R-:W-:-:S03]  /*01d0*/  IADD3 R7, PT, PT, -R3, RZ, RZ ;  /* 0x000000ff03077210 */ /* 0x000fc60007ffe1ff */
[----:B------:R-:W-:-:S04]  /*01e0*/  IMAD.HI.U32 R5, R5, R9, R4 ;  /* 0x0000000905057227 */ /* 0x000fc800078e0004 */
[----:B------:R-:W-:Y:S02]  /*01f0*/  IMAD R4, R7, UR4, R0 ;  /* 0x0000000407047c24 */ /* 0x000fe4000f8e0200 */
[----:B------:R-:W-:Y:S01]  /*0200*/  IMAD.HI.U32 R2, R5, R0, RZ ;  /* 0x0000000005027227 */ /* 0x000fe200078e00ff */
[----:B----4-:R-:W-:Y:S02]  /*0210*/  IADD3 R5, PT, PT, R6, 0xffffffe, RZ ;  /* 0x0ffffffe06057810 */ /* 0x010fe40007ffe0ff */
[----:B------:R-:W-:Y:S01]  /*0220*/  ISETP.GE.U32.AND P0, PT, R4, UR4, PT ;  /* 0x0000000404007c0c */ /* 0x000fe2000bf06070 */
[----:B------:R-:W-:Y:S02]  /*0230*/  IMAD.MOV R9, RZ, RZ, -R2 ;  /* 0x000000ffff097224 */ /* 0x000fe400078e0a02 */
[----:B0-----:R-:W-:Y:S01]  /*0240*/  VIADD R8, R8, 0xffffffe ;  /* 0x0ffffffe08087836 */ /* 0x001fe20000000000 */
[----:B------:R-:W0:Y:S01]  /*0250*/  F2I.FTZ.U32.TRUNC.NTZ R5, R5 ;  /* 0x0000000500057305 */ /* 0x000e22000021f000 */
[----:B------:R-:W-:-:S05]  /*0260*/  IMAD R6, R9, UR6, R0 ;  /* 0x0000000609067c24 */ /* 0x000fca000f8e0200 */
[----:B------:R-:W-:Y:S02]  /*0270*/  ISETP.GE.U32.AND P3, PT, R6, UR6, PT ;  /* 0x0000000606007c0c */ /* 0x000fe4000bf66070 */
[----:B------:R1:W3:Y:S01]  /*0280*/  F2I.FTZ.U32.TRUNC.NTZ R7, R8 ;  /* 0x0000000800077305 */ /* 0x0002e2000021f000 */
[----:B------:R-:W-:Y:S02]  /*0290*/  @P0 IADD3 R4, PT, PT, R4, -UR4, RZ ;  /* 0x8000000404040c10 */ /* 0x000fe4000fffe0ff */
[----:B------:R-:W-:Y:S02]  /*02a0*/  @P0 IADD3 R3, PT, PT, R3, 0x1, RZ ;  /* 0x0000000103030810 */ /* 0x000fe40007ffe0ff */
[----:B------:R-:W-:Y:S01]  /*02b0*/  ISETP.GE.U32.AND P1, PT, R4, UR4, PT ;  /* 0x0000000404007c0c */ /* 0x000fe2000bf26070 */
[----:B------:R-:W-:Y:S01]  /*02c0*/  IMAD.MOV.U32 R4, RZ, RZ, RZ ;  /* 0x000000ffff047224 */ /* 0x000fe200078e00ff */
[----:B0-----:R-:W-:Y:S01]  /*02d0*/  IADD3 R9, PT, PT, RZ, -R5, RZ ;  /* 0x80000005ff097210 */ /* 0x001fe20007ffe0ff */
[----:B-1----:R-:W0:Y:S03]  /*02e0*/  S2R R8, SR_TID.Y ;  /* 0x0000000000087919 */ /* 0x002e260000002200 */
[----:B------:R-:W-:Y:S01]  /*02f0*/  @P3 VIADD R6, R6, -UR6 ;  /* 0x8000000606063c36 */ /* 0x000fe20008000000 */
[----:B------:R-:W-:Y:S01]  /*0300*/  @P3 IADD3 R2, PT, PT, R2, 0x1, RZ ;  /* 0x0000000102023810 */ /* 0x000fe20007ffe0ff */
[----:B------:R-:W-:-:S03]  /*0310*/  IMAD R9, R9, UR5, RZ ;  /* 0x0000000509097c24 */ /* 0x000fc6000f8e02ff */
[----:B------:R-:W-:Y:S01]  /*0320*/  ISETP.GE.U32.AND P4, PT, R6, UR6, PT ;  /* 0x0000000606007c0c */ /* 0x000fe2000bf86070 */
[----:B---3--:R-:W-:Y:S02]  /*0330*/  IMAD.MOV R6, RZ, RZ, -R7 ;  /* 0x000000ffff067224 */ /* 0x008fe400078e0a07 */
[----:B------:R-:W-:-:S04]  /*0340*/  IMAD.HI.U32 R4, R5, R9, R4 ;  /* 0x0000000905047227 */ /* 0x000fc800078e0004 */
[----:B------:R-:W-:Y:S01]  /*0350*/  @P1 VIADD R3, R3, 0x1 ;  /* 0x0000000103031836 */ /* 0x000fe20000000000 */
[----:B------:R-:W-:Y:S01]  /*0360*/  @!P2 LOP3.LUT R3, RZ, UR4, RZ, 0x33, !PT ;  /* 0x00000004ff03ac12 */ /* 0x000fe2000f8e33ff */
[----:B------:R-:W-:Y:S01]  /*0370*/  IMAD R5, R6, UR7, RZ ;  /* 0x0000000706057c24 */ /* 0x000fe2000f8e02ff */
[----:B------:R-:W1:Y:S01]  /*0380*/  S2UR UR4, SR_CTAID.X ;  /* 0x00000000000479c3 */ /* 0x000e620000002500 */
[----:B------:R-:W-:Y:S01]  /*0390*/  IMAD.MOV.U32 R6, RZ, RZ, RZ ;  /* 0x000000ffff067224 */ /* 0x000fe200078e00ff */
[----:B------:R-:W-:Y:S01]  /*03a0*/  ISETP.NE.U32.AND P2, PT, RZ, UR5, PT ;  /* 0x00000005ff007c0c */ /* 0x000fe2000bf45070 */
[----:B------:R-:W-:Y:S01]  /*03b0*/  IMAD.HI.U32 R4, R4, R3, RZ ;  /* 0x0000000304047227 */ /* 0x000fe200078e00ff */
[----:B------:R-:W-:Y:S02]  /*03c0*/  @P4 IADD3 R2, PT, PT, R2, 0x1, RZ ;  /* 0x0000000102024810 */ /* 0x000fe40007ffe0ff */
[----:B------:R-:W-:Y:S01]  /*03d0*/  @!P5 LOP3.LUT R2, RZ, UR6, RZ, 0x33, !PT ;  /* 0x00000006ff02dc12 */ /* 0x000fe2000f8e33ff */
[----:B------:R-:W-:Y:S01]  /*03e0*/  IMAD.HI.U32 R7, R7, R5, R6 ;  /* 0x0000000507077227 */ /* 0x000fe200078e0006 */
[----:B------:R-:W-:Y:S01]  /*03f0*/  IADD3 R6, PT, PT, -R4, RZ, RZ ;  /* 0x000000ff04067210 */ /* 0x000fe20007ffe1ff */
[----:B------:R-:W3:Y:S01]  /*0400*/  S2UR UR6, SR_CTAID.Y ;  /* 0x00000000000679c3 */ /* 0x000ee20000002600 */
[----:B------:R-:W-:-:S03]  /*0410*/  ISETP.NE.U32.AND P5, PT, RZ, UR7, PT ;  /* 0x00000007ff007c0c */ /* 0x000fc6000bfa5070 */
[----:B------:R-:W-:-:S04]  /*0420*/  IMAD.HI.U32 R7, R7, R2, RZ ;  /* 0x0000000207077227 */ /* 0x000fc800078e00ff */
[----:B------:R-:W-:Y:S02]  /*0430*/  IMAD.MOV R9, RZ, RZ, -R7 ;  /* 0x000000ffff097224 */ /* 0x000fe400078e0a07 */
[----:B------:R-:W-:Y:S02]  /*0440*/  IMAD R5, R6, UR5, R3 ;  /* 0x0000000506057c24 */ /* 0x000fe4000f8e0203 */
[----:B------:R-:W-:-:S03]  /*0450*/  IMAD R6, R9, UR7, R2 ;  /* 0x0000000709067c24 */ /* 0x000fc6000f8e0202 */
[----:B------:R-:W-:Y:S01]  /*0460*/  ISETP.GE.U32.AND P0, PT, R5, UR5, PT ;  /* 0x0000000505007c0c */ /* 0x000fe2000bf06070 */
[----:B-1----:R-:W-:Y:S01]  /*0470*/  IMAD R3, R3, UR4, RZ ;  /* 0x0000000403037c24 */ /* 0x002fe2000f8e02ff */
[----:B------:R-:W-:Y:S01]  /*0480*/  ISETP.GE.U32.AND P3, PT, R6, UR7, PT ;  /* 0x0000000706007c0c */ /* 0x000fe2000bf66070 */
[----:B------:R-:W-:-:S10]  /*0490*/  UMOV UR4, URZ ;  /* 0x000000ff00047c82 */ /* 0x000fd40008000000 */
[----:B------:R-:W-:Y:S02]  /*04a0*/  @P0 IADD3 R5, PT, PT, R5, -UR5, RZ ;  /* 0x8000000505050c10 */ /* 0x000fe4000fffe0ff */
[----:B------:R-:W-:Y:S01]  /*04b0*/  @P3 VIADD R6, R6, -UR7 ;  /* 0x8000000706063c36 */ /* 0x000fe20008000000 */
[----:B------:R-:W-:Y:S01]  /*04c0*/  @P0 IADD3 R4, PT, PT, R4, 0x1, RZ ;  /* 0x0000000104040810 */ /* 0x000fe20007ffe0ff */
[----:B------:R-:W-:Y:S01]  /*04d0*/  @P3 VIADD R7, R7, 0x1 ;  /* 0x0000000107073836 */ /* 0x000fe20000000000 */
[----:B------:R-:W-:Y:S02]  /*04e0*/  ISETP.GE.U32.AND P1, PT, R5, UR5, PT ;  /* 0x0000000505007c0c */ /* 0x000fe4000bf26070 */
[----:B------:R-:W-:Y:S01]  /*04f0*/  ISETP.GE.U32.AND P4, PT, R6, UR7, PT ;  /* 0x0000000706007c0c */ /* 0x000fe2000bf86070 */
[----:B---3--:R-:W-:-:S10]  /*0500*/  IMAD R6, R2, UR6, RZ ;  /* 0x0000000602067c24 */ /* 0x008fd4000f8e02ff */
[----:B------:R-:W-:Y:S02]  /*0510*/  @P1 IADD3 R4, PT, PT, R4, 0x1, RZ ;  /* 0x0000000104041810 */ /* 0x000fe40007ffe0ff */
[----:B------:R-:W-:Y:S01]  /*0520*/  @!P2 LOP3.LUT R4, RZ, UR5, RZ, 0x33, !PT ;  /* 0x00000005ff04ac12 */ /* 0x000fe2000f8e33ff */
[----:B------:R-:W-:Y:S01]  /*0530*/  @P4 VIADD R7, R7, 0x1 ;  /* 0x0000000107074836 */ /* 0x000fe20000000000 */
[----:B------:R-:W-:Y:S01]  /*0540*/  @!P5 LOP3.LUT R7, RZ, UR7, RZ, 0x33, !PT ;  /* 0x00000007ff07dc12 */ /* 0x000fe2000f8e33ff */
[----:B------:R-:W1:Y:S02]  /*0550*/  LDCU.64 UR6, c[0x0][0x358] ;  /* 0x00006b00ff0677ac */ /* 0x000e640008000a00 */
[----:B--2---:R-:W-:Y:S02]  /*0560*/  IMAD R11, R4, R11, R3 ;  /* 0x0000000b040b7224 */ /* 0x004fe400078e0203 */
[----:B------:R-:W2:Y:S01]  /*0570*/  LDC.64 R2, c[0x0][0x388] ;  /* 0x0000e200ff027b82 */ /* 0x000ea20000000a00 */
[----:B0-----:R-:W-:-:S02]  /*0580*/  IMAD R6, R7, R8, R6 ;  /* 0x0000000807067224 */ /* 0x001fc400078e0206 */
[----:B------:R-:W-:Y:S02]  /*0590*/  IADD3 R5, PT, PT, R4, R11, RZ ;  /* 0x0000000b04057210 */ /* 0x000fe40007ffe0ff */
[----:B------:R-:W-:Y:S02]  /*05a0*/  VIMNMX.U32 R11, PT, PT, R11, 0x1, !PT ;  /* 0x000000010b0b7848 */ /* 0x000fe40007fe0000 */
[----:B------:R-:W-:Y:S01]  /*05b0*/  IADD3 R7, PT, PT, R7, R6, RZ ;  /* 0x0000000607077210 */ /* 0x000fe20007ffe0ff */
[C---:B------:R-:W-:Y:S01]  /*05c0*/  VIADD R8, R5.reuse, 0xffffffff ;  /* 0xffffffff05087836 */ /* 0x040fe20000000000 */
[-C--:B------:R-:W-:Y:S02]  /*05d0*/  ISETP.NE.AND P0, PT, R5, R0.reuse, PT ;  /* 0x000000000500720c */ /* 0x080fe40003f05270 */
[C---:B------:R-:W-:Y:S02]  /*05e0*/  ISETP.NE.AND P1, PT, R7.reuse, R0, PT ;  /* 0x000000000700720c */ /* 0x040fe40003f25270 */
[----:B------:R-:W-:-:S09]  /*05f0*/  IADD3 R9, PT, PT, R7, -0x1, RZ ;  /* 0xffffffff07097810 */ /* 0x000fd20007ffe0ff */
[----:B------:R-:W-:Y:S01]  /*0600*/  @P0 IADD3 R8, PT, PT, R5, RZ, RZ ;  /* 0x000000ff05080210 */ /* 0x000fe20007ffe0ff */
[----:B--2---:R-:W-:Y:S01]  /*0610*/  IMAD.WIDE R2, R0, 0x4, R2 ;  /* 0x0000000400027825 */ /* 0x004fe200078e0202 */
[----:B------:R-:W-:-:S03]  /*0620*/  VIMNMX.U32 R0, PT, PT, R6, 0x1, !PT ;  /* 0x0000000106007848 */ /* 0x000fc60007fe0000 */
[----:B-1----:R-:W-:-:S07]  /*0630*/  @P1 IMAD.MOV R9, RZ, RZ, R7 ;  /* 0x000000ffff091224 */ /* 0x002fce00078e0207 */
.L_x_6:
[----:B------:R-:W-:Y:S01]  /*0640*/  ISETP.GE.AND P0, PT, R11, R8, PT ;  /* 0x000000080b00720c */ /* 0x000fe20003f06270 */
[----:B------:R-:W-:Y:S01]  /*0650*/  UIADD3 UR4, UPT, UPT, UR4, 0x1, URZ ;  /* 0x0000000104047890 */ /* 0x000fe2000fffe0ff */
[----:B------:R-:W-:Y:S03]  /*0660*/  BSSY.RECONVERGENT B0, `(.L_x_0) ;  /* 0x0000023000007945 */ /* 0x000fe60003800200 */
[----:B------:R-:W-:-:S08]  /*0670*/  UISETP.NE.AND UP0, UPT, UR4, 0x7d0, UPT ;  /* 0x000007d00400788c */ /* 0x000fd0000bf05270 */
[----:B0-----:R-:W-:Y:S05]  /*0680*/  @P0 BRA `(.L_x_1) ;  /* 0x0000000000800947 */ /* 0x001fea0003800000 */
[----:B------:R-:W-:-:S07]  /*0690*/  MOV R17, R11 ;  /* 0x0000000b00117202 */ /* 0x000fce0000000f00 */
.L_x_5:
[----:B------:R-:W-:Y:S01]  /*06a0*/  ISETP.GE.AND P0, PT, R0, R9, PT ;  /* 0x000000090000720c */ /* 0x000fe20003f06270 */
[----:B------:R-:W-:-:S12]  /*06b0*/  BSSY.RECONVERGENT B1, `(.L_x_2) ;  /* 0x000001a000017945 */ /* 0x000fd80003800200 */
[----:B0-----:R-:W-:Y:S05]  /*06c0*/  @P0 BRA `(.L_x_3) ;  /* 0x0000000000600947 */ /* 0x001fea0003800000 */
[----:B------:R-:W0:Y:S01]  /*06d0*/  LDC R6, c[0x0][0x380] ;  /* 0x0000e000ff067b82 */ /* 0x000e220000000800 */
[----:B------:R-:W-:Y:S01]  /*06e0*/  IADD3 R13, PT, PT, R17, -0x1, RZ ;  /* 0xffffffff110d7810 */ /* 0x000fe20007ffe0ff */
[----:B------:R-:W-:-:S06]  /*06f0*/  IMAD.MOV.U32 R10, RZ, RZ, R0 ;  /* 0x000000ffff0a7224 */ /* 0x000fcc00078e0000 */
[----:B------:R-:W1:Y:S01]  /*0700*/  LDC.64 R4, c[0x0][0x388] ;  /* 0x0000e200ff047b82 */ /* 0x000e620000000a00 */
[-C--:B0-----:R-:W-:Y:S02]  /*0710*/  IMAD R7, R17, R6.reuse, R6 ;  /* 0x0000000611077224 */ /* 0x081fe400078e0206 */
[----:B------:R-:W-:-:S03]  /*0720*/  IMAD R19, R13, R6, R0 ;  /* 0x000000060d137224 */ /* 0x000fc600078e0200 */
[----:B------:R-:W-:-:S07]  /*0730*/  IADD3 R21, PT, PT, R0, R7, RZ ;  /* 0x0000000700157210 */ /* 0x000fce0007ffe0ff */
.L_x_4:
[----:B-1----:R-:W-:-:S04]  /*0740*/  IMAD.WIDE R12, R21, 0x4, R4 ;  /* 0x00000004150c7825 */ /* 0x002fc800078e0204 */
[C---:B------:R-:W-:Y:S02]  /*0750*/  IMAD.WIDE R14, R19.reuse, 0x4, R4 ;  /* 0x00000004130e7825 */ /* 0x040fe400078e0204 */
[----:B------:R-:W2:Y:S02]  /*0760*/  LDG.E R12, desc[UR6][R12.64] ;  /* 0x000000060c0c7981 */ /* 0x000ea4000c1e1900 */
[----:B0-----:R-:W-:Y:S02]  /*0770*/  IMAD.WIDE R6, R19, 0x4, R2 ;  /* 0x0000000413067825 */ /* 0x001fe400078e0202 */
[----:B------:R-:W2:Y:S04]  /*0780*/  LDG.E R15, desc[UR6][R14.64] ;  /* 0x000000060e0f7981 */ /* 0x000ea8000c1e1900 */
[----:B------:R-:W3:Y:S04]  /*0790*/  LDG.E R23, desc[UR6][R6.64+0x4] ;  /* 0x0000040606177981 */ /* 0x000ee8000c1e1900 */
[----:B------:R-:W4:Y:S01]  /*07a0*/  LDG.E R25, desc[UR6][R6.64+-0x4] ;  /* 0xfffffc0606197981 */ /* 0x000f22000c1e1900 */
[----:B------:R-:W-:-:S04]  /*07b0*/  IADD3 R10, PT, PT, R10, 0x1, RZ ;  /* 0x000000010a0a7810 */ /* 0x000fc80007ffe0ff */
[----:B------:R-:W-:Y:S01]  /*07c0*/  ISETP.GE.AND P0, PT, R10, R9, PT ;  /* 0x000000090a00720c */ /* 0x000fe20003f06270 */
[----:B------:R-:W-:Y:S01]  /*07d0*/  VIADD R19, R19, 0x1 ;  /* 0x0000000113137836 */ /* 0x000fe20000000000 */
[----:B------:R-:W-:Y:S01]  /*07e0*/  IADD3 R21, PT, PT, R21, 0x1, RZ ;  /* 0x0000000115157810 */ /* 0x000fe20007ffe0ff */
[----:B--2---:R-:W-:-:S04]  /*07f0*/  FADD R16, R12, R15 ;  /* 0x0000000f0c107221 */ /* 0x004fc80000000000 */
[----:B---3--:R-:W-:-:S04]  /*0800*/  FADD R16, R16, R23 ;  /* 0x0000001710107221 */ /* 0x008fc80000000000 */
[----:B----4-:R-:W-:-:S04]  /*0810*/  FADD R16, R16, R25 ;  /* 0x0000001910107221 */ /* 0x010fc80000000000 */
[----:B------:R-:W-:-:S05]  /*0820*/  FMUL R23, R16, 0.25 ;  /* 0x3e80000010177820 */ /* 0x000fca0000400000 */
[----:B------:R0:W-:Y:S01]  /*0830*/  STG.E desc[UR6][R6.64], R23 ;  /* 0x0000001706007986 */ /* 0x0001e2000c101906 */
[----:B------:R-:W-:Y:S05]  /*0840*/  @!P0 BRA `(.L_x_4) ;  /* 0xfffffffc00bc8947 */ /* 0x000fea000383ffff */
.L_x_3:
[----:B------:R-:W-:Y:S05]  /*0850*/  BSYNC.RECONVERGENT B1 ;  /* 0x0000000000017941 */ /* 0x000fea0003800200 */
.L_x_2:
[----:B------:R-:W-:-:S04]  /*0860*/  IADD3 R17, PT, PT, R17, 0x1, RZ ;  /* 0x0000000111117810 */ /* 0x000fc80007ffe0ff */
[----:B------:R-:W-:-:S13]  /*0870*/  ISETP.GE.AND P0, PT, R17, R8, PT ;  /* 0x000000081100720c */ /* 0x000fda0003f06270 */
[----:B------:R-:W-:Y:S05]  /*0880*/  @!P0 BRA `(.L_x_5) ;  /* 0xfffffffc00848947 */ /* 0x000fea000383ffff */
.L_x_1:
[----:B------:R-:W-:Y:S05]  /*0890*/  BSYNC.RECONVERGENT B0 ;  /* 0x0000000000007941 */ /* 0x000fea0003800200 */
.L_x_0:
[----:B------:R-:W-:Y:S05]  /*08a0*/  BRA.U UP0, `(.L_x_6) ;  /* 0xfffffffd00647547 */ /* 0x000fea000b83ffff */
[----:B------:R-:W-:Y:S05]  /*08b0*/  EXIT ;  /* 0x000000000000794d */ /* 0x000fea0003800000 */
.L_x_7:
[----:B------:R-:W-:-:S00]  /*08c0*/  BRA `(.L_x_7) ;  /* 0xfffffffc00fc7947 */ /* 0x000fc0000383ffff */
[----:B------:R-:W-:-:S00]  /*08d0*/  NOP ;  /* 0x0000000000007918 */ /* 0x000fc00000000000 */
        /* <DEDUP_REMOVED lines=10> */
.L_x_8:


//--------------------- .nv.shared.reserved.0     --------------------------
	.section	.nv.shared.reserved.0,"aw",@nobits
	.weak		__nv_reservedSMEM_offset_0_alias
	.size		__nv_reservedSMEM_offset_0_alias, 0, 64
	.other		__nv_reservedSMEM_offset_0_alias,@"STO_CUDA_RESERVED_SHARED STV_DEFAULT"
__nv_reservedSMEM_offset_0_alias:
	.zero		0
	.zero		64


//--------------------- .nv.constant0._Z10kernel_soriPf --------------------------
	.section	.nv.constant0._Z10kernel_soriPf,"a",@progbits
	.sectionflags	@""
	.align	4
.nv.constant0._Z10kernel_soriPf:
	.zero		912


//--------------------- SYMBOLS --------------------------

	.type		.nv.reservedSmem.offset0,@object
	.size		.nv.reservedSmem.offset0,0x4
